	.headerflags	@"EF_CUDA_TEXMODE_UNIFIED EF_CUDA_64BIT_ADDRESS EF_CUDA_ACCELERATORS EF_CUDA_SM90 EF_CUDA_VIRTUAL_SM(EF_CUDA_SM90)"
	.elftype	@"ET_EXEC"


//--------------------- .nv.info                  --------------------------
	.section	.nv.info,"",@"SHT_CUDA_INFO"
	.align	4


	//----- nvinfo : EIATTR_REGCOUNT
	.align		4
        /*0000*/ 	.byte	0x04, 0x2f
        /*0002*/ 	.short	(.L_1 - .L_0)
	.align		4
.L_0:
        /*0004*/ 	.word	index@(triton_poi_fused_repeat_0)
        /*0008*/ 	.word	0x0000000e


	//----- nvinfo : EIATTR_MIN_STACK_SIZE
	.align		4
.L_1:
        /*000c*/ 	.byte	0x04, 0x12
        /*000e*/ 	.short	(.L_3 - .L_2)
	.align		4
.L_2:
        /*0010*/ 	.word	index@(triton_poi_fused_repeat_0)
        /*0014*/ 	.word	0x00000000


	//----- nvinfo : EIATTR_FRAME_SIZE
	.align		4
.L_3:
        /*0018*/ 	.byte	0x04, 0x11
        /*001a*/ 	.short	(.L_5 - .L_4)
	.align		4
.L_4:
        /*001c*/ 	.word	index@(triton_poi_fused_repeat_0)
        /*0020*/ 	.word	0x00000000


	//----- nvinfo : EIATTR_MIN_STACK_SIZE
	.align		4
.L_5:
        /*0024*/ 	.byte	0x04, 0x12
        /*0026*/ 	.short	(.L_7 - .L_6)
	.align		4
.L_6:
        /*0028*/ 	.word	index@(triton_poi_fused_repeat_0)
        /*002c*/ 	.word	0x00000000
.L_7:


//--------------------- .nv.info.triton_poi_fused_repeat_0 --------------------------
	.section	.nv.info.triton_poi_fused_repeat_0,"",@"SHT_CUDA_INFO"
	.sectionflags	@""
	.align	4


	//----- nvinfo : EIATTR_CUDA_API_VERSION
	.align		4
        /*0000*/ 	.byte	0x04, 0x37
        /*0002*/ 	.short	(.L_9 - .L_8)
.L_8:
        /*0004*/ 	.word	0x0000007c


	//----- nvinfo : EIATTR_KPARAM_INFO
	.align		4
.L_9:
        /*0008*/ 	.byte	0x04, 0x17
        /*000a*/ 	.short	(.L_11 - .L_10)
.L_10:
        /*000c*/ 	.word	0x00000000
        /*0010*/ 	.short	0x0002
        /*0012*/ 	.short	0x0010
        /*0014*/ 	.byte	0x00, 0xf0, 0x11, 0x00


	//----- nvinfo : EIATTR_KPARAM_INFO
	.align		4
.L_11:
        /*0018*/ 	.byte	0x04, 0x17
        /*001a*/ 	.short	(.L_13 - .L_12)
.L_12:
        /*001c*/ 	.word	0x00000000
        /*0020*/ 	.short	0x0001
        /*0022*/ 	.short	0x0008
        /*0024*/ 	.byte	0x00, 0xf4, 0x21, 0x00


	//----- nvinfo : EIATTR_KPARAM_INFO
	.align		4
.L_13:
        /*0028*/ 	.byte	0x04, 0x17
        /*002a*/ 	.short	(.L_15 - .L_14)
.L_14:
        /*002c*/ 	.word	0x00000000
        /*0030*/ 	.short	0x0000
        /*0032*/ 	.short	0x0000
        /*0034*/ 	.byte	0x00, 0xf4, 0x21, 0x00


	//----- nvinfo : EIATTR_SPARSE_MMA_MASK
	.align		4
.L_15:
        /*0038*/ 	.byte	0x03, 0x50
        /*003a*/ 	.short	0x0000


	//----- nvinfo : EIATTR_MAXREG_COUNT
	.align		4
        /*003c*/ 	.byte	0x03, 0x1b
        /*003e*/ 	.short	0x00ff


	//----- nvinfo : EIATTR_EXIT_INSTR_OFFSETS
	.align		4
        /*0040*/ 	.byte	0x04, 0x1c
        /*0042*/ 	.short	(.L_17 - .L_16)


	//   ....[0]....
.L_16:
        /*0044*/ 	.word	0x00000190


	//   ....[1]....
        /*0048*/ 	.word	0x000001b0


	//----- nvinfo : EIATTR_REQNTID
	.align		4
.L_17:
        /*004c*/ 	.byte	0x04, 0x10
        /*004e*/ 	.short	(.L_19 - .L_18)
.L_18:
        /*0050*/ 	.word	0x00000020
        /*0054*/ 	.word	0x00000001
        /*0058*/ 	.word	0x00000001


	//----- nvinfo : EIATTR_CBANK_PARAM_SIZE
	.align		4
.L_19:
        /*005c*/ 	.byte	0x03, 0x19
        /*005e*/ 	.short	0x0014


	//----- nvinfo : EIATTR_PARAM_CBANK
	.align		4
        /*0060*/ 	.byte	0x04, 0x0a
        /*0062*/ 	.short	(.L_21 - .L_20)
	.align		4
.L_20:
        /*0064*/ 	.word	index@(.nv.constant0.triton_poi_fused_repeat_0)
        /*0068*/ 	.short	0x0210
        /*006a*/ 	.short	0x0014


	//----- nvinfo : EIATTR_SW_WAR
	.align		4
.L_21:
        /*006c*/ 	.byte	0x04, 0x36
        /*006e*/ 	.short	(.L_23 - .L_22)
.L_22:
        /*0070*/ 	.word	0x00000008
.L_23:


//--------------------- .nv.callgraph             --------------------------
	.section	.nv.callgraph,"",@"SHT_CUDA_CALLGRAPH"
	.align	4
	.sectionentsize	8
	.align		4
        /*0000*/ 	.word	0x00000000
	.align		4
        /*0004*/ 	.word	0xffffffff
	.align		4
        /*0008*/ 	.word	0x00000000
	.align		4
        /*000c*/ 	.word	0xfffffffe
	.align		4
        /*0010*/ 	.word	0x00000000
	.align		4
        /*0014*/ 	.word	0xfffffffd
	.align		4
        /*0018*/ 	.word	0x00000000
	.align		4
        /*001c*/ 	.word	0xfffffffc


//--------------------- .text.triton_poi_fused_repeat_0 --------------------------
	.section	.text.triton_poi_fused_repeat_0,"ax",@progbits
	.align	128
        .global         triton_poi_fused_repeat_0
        .type           triton_poi_fused_repeat_0,@function
        .size           triton_poi_fused_repeat_0,(.L_x_1 - triton_poi_fused_repeat_0)
        .other          triton_poi_fused_repeat_0,@"STO_CUDA_ENTRY STV_DEFAULT"
triton_poi_fused_repeat_0:
.text.triton_poi_fused_repeat_0:
[----:B------:R-:W0:Y:S02]  /*0000*/  LDC R1, c[0x0][0x28] ;  /* 0x00000a00ff017b82 */ /* 0x000e240000000800 */
[----:B------:R-:W1:Y:S01]  /*0010*/  S2R R0, SR_TID.X ;  /* 0x0000000000007919 */ /* 0x000e620000002100 */
[----:B------:R-:W2:Y:S01]  /*0020*/  LDC.64 R4, c[0x0][0x210] ;  /* 0x00008400ff047b82 */ /* 0x000ea20000000a00 */
[----:B------:R-:W-:Y:S01]  /*0030*/  CS2R R10, SRZ ;  /* 0x00000000000a7805 */ /* 0x000fe2000001ff00 */
[----:B------:R-:W-:Y:S01]  /*0040*/  ULDC.64 UR4, c[0x0][0x208] ;  /* 0x0000820000047ab9 */ /* 0x000fe20000000a00 */
[----:B------:R-:W3:Y:S01]  /*0050*/  S2R R9, SR_CTAID.X ;  /* 0x0000000000097919 */ /* 0x000ee20000002500 */
[----:B-1----:R-:W-:-:S04]  /*0060*/  SHF.L.U32 R0, R0, 0x1, RZ ;  /* 0x0000000100007819 */ /* 0x002fc800000006ff */
[----:B------:R-:W-:-:S04]  /*0070*/  LOP3.LUT R0, R0, 0x3e, RZ, 0xc0, !PT ;  /* 0x0000003e00007812 */ /* 0x000fc800078ec0ff */
[----:B---3--:R-:W-:-:S04]  /*0080*/  LEA R9, R9, R0, 0x6 ;  /* 0x0000000009097211 */ /* 0x008fc800078e30ff */
[----:B------:R-:W-:Y:S01]  /*0090*/  IADD3 R0, R9, 0x1, RZ ;  /* 0x0000000109007810 */ /* 0x000fe20007ffe0ff */
[C---:B------:R-:W-:Y:S01]  /*00a0*/  IMAD.HI R2, R9.reuse, 0x38e38e39, RZ ;  /* 0x38e38e3909027827 */ /* 0x040fe200078e02ff */
[----:B------:R-:W-:-:S03]  /*00b0*/  ISETP.GE.AND P0, PT, R9, 0x24, PT ;  /* 0x000000240900780c */ /* 0x000fc60003f06270 */
[----:B------:R-:W-:Y:S01]  /*00c0*/  IMAD.HI R6, R0, 0x38e38e39, RZ ;  /* 0x38e38e3900067827 */ /* 0x000fe200078e02ff */
[----:B------:R-:W-:-:S04]  /*00d0*/  SHF.R.S32.HI R3, RZ, 0x1, R2 ;  /* 0x00000001ff037819 */ /* 0x000fc80000011402 */
[----:B------:R-:W-:Y:S02]  /*00e0*/  SHF.R.S32.HI R7, RZ, 0x1, R6 ;  /* 0x00000001ff077819 */ /* 0x000fe40000011406 */
[----:B------:R-:W-:Y:S02]  /*00f0*/  LEA.HI R2, R2, R3, RZ, 0x1 ;  /* 0x0000000302027211 */ /* 0x000fe400078f08ff */
[----:B------:R-:W-:-:S03]  /*0100*/  LEA.HI R7, R6, R7, RZ, 0x1 ;  /* 0x0000000706077211 */ /* 0x000fc600078f08ff */
[----:B------:R-:W-:Y:S02]  /*0110*/  IMAD R3, R2, -0x9, R9 ;  /* 0xfffffff702037824 */ /* 0x000fe400078e0209 */
[----:B------:R-:W-:Y:S02]  /*0120*/  IMAD R7, R7, -0x9, R0 ;  /* 0xfffffff707077824 */ /* 0x000fe400078e0200 */
[----:B--2---:R-:W-:-:S04]  /*0130*/  IMAD.WIDE R2, R3, 0x4, R4 ;  /* 0x0000000403027825 */ /* 0x004fc800078e0204 */
[----:B------:R-:W-:Y:S01]  /*0140*/  IMAD.WIDE R4, R7, 0x4, R4 ;  /* 0x0000000407047825 */ /* 0x000fe200078e0204 */
[----:B------:R1:W5:Y:S01]  /*0150*/  @!P0 LDG.E.EL R10, desc[UR4][R2.64] ;  /* 0x00000004020a8981 */ /* 0x000362000c2e1900 */
[----:B------:R-:W2:Y:S03]  /*0160*/  LDC.64 R6, c[0x0][0x218] ;  /* 0x00008600ff067b82 */ /* 0x000ea60000000a00 */
[----:B------:R1:W5:Y:S01]  /*0170*/  @!P0 LDG.E.EL R11, desc[UR4][R4.64] ;  /* 0x00000004040b8981 */ /* 0x000362000c2e1900 */
[----:B--2---:R-:W-:Y:S01]  /*0180*/  IMAD.WIDE R6, R9, 0x4, R6 ;  /* 0x0000000409067825 */ /* 0x004fe200078e0206 */
[----:B-1----:R-:W-:Y:S06]  /*0190*/  @P0 EXIT ;  /* 0x000000000000094d */ /* 0x002fec0003800000 */
[----:B-----5:R-:W-:Y:S01]  /*01a0*/  STG.E.64 desc[UR4][R6.64], R10 ;  /* 0x0000000a06007986 */ /* 0x020fe2000c101b04 */
[----:B------:R-:W-:Y:S05]  /*01b0*/  EXIT ;  /* 0x000000000000794d */ /* 0x000fea0003800000 */
.L_x_0:
[----:B------:R-:W-:-:S00]  /*01c0*/  BRA `(.L_x_0) ;  /* 0xfffffffc00fc7947 */ /* 0x000fc0000383ffff */
[----:B------:R-:W-:-:S00]  /*01d0*/  NOP ;  /* 0x0000000000007918 */ /* 0x000fc00000000000 */
        /* <DEDUP_REMOVED lines=10> */
.L_x_1:


//--------------------- .nv.constant0.triton_poi_fused_repeat_0 --------------------------
	.section	.nv.constant0.triton_poi_fused_repeat_0,"a",@progbits
	.sectionflags	@""
	.align	4
.nv.constant0.triton_poi_fused_repeat_0:
	.zero		548
